//
// Generated by NVIDIA NVVM Compiler
//
// Compiler Build ID: CL-36424714
// Cuda compilation tools, release 13.0, V13.0.88
// Based on NVVM 20.0.0
//

.version 9.0
.target sm_100
.address_size 64

	// .globl	_Z8distCalcPiiiPfii

.visible .entry _Z8distCalcPiiiPfii(
	.param .u64 .ptr .align 1 _Z8distCalcPiiiPfii_param_0,
	.param .u32 _Z8distCalcPiiiPfii_param_1,
	.param .u32 _Z8distCalcPiiiPfii_param_2,
	.param .u64 .ptr .align 1 _Z8distCalcPiiiPfii_param_3,
	.param .u32 _Z8distCalcPiiiPfii_param_4,
	.param .u32 _Z8distCalcPiiiPfii_param_5
)
{
	.reg .pred 	%p<19>;
	.reg .b32 	%r<137>;
	.reg .b32 	%f<41>;
	.reg .b64 	%rd<19>;

	ld.param.u64 	%rd7, [_Z8distCalcPiiiPfii_param_0];
	ld.param.u32 	%r34, [_Z8distCalcPiiiPfii_param_1];
	ld.param.u32 	%r36, [_Z8distCalcPiiiPfii_param_2];
	ld.param.u64 	%rd8, [_Z8distCalcPiiiPfii_param_3];
	ld.param.u32 	%r35, [_Z8distCalcPiiiPfii_param_4];
	ld.param.u32 	%r37, [_Z8distCalcPiiiPfii_param_5];
	cvta.to.global.u64 	%rd1, %rd7;
	cvta.to.global.u64 	%rd2, %rd8;
	mov.u32 	%r38, %tid.x;
	mov.u32 	%r39, %ctaid.x;
	mad.lo.s32 	%r40, %r36, %r39, %r38;
	mul.lo.s32 	%r134, %r37, %r40;
	add.s32 	%r2, %r134, %r37;
	setp.lt.s32 	%p1, %r37, 1;
	@%p1 bra 	$L__BB0_26;
	setp.lt.s32 	%p2, %r34, 1;
	cvt.s64.s32 	%rd3, %r35;
	@%p2 bra 	$L__BB0_15;
	shl.b64 	%rd17, %rd3, 2;
	add.s64 	%rd4, %rd1, %rd17;
	add.s32 	%r3, %r34, -1;
	and.b32  	%r4, %r34, 7;
	add.s32 	%r5, %r4, -1;
	and.b32  	%r6, %r34, 3;
	and.b32  	%r7, %r34, 2147483640;
	and.b32  	%r8, %r34, 1;
	neg.s32 	%r9, %r7;
$L__BB0_3:
	setp.lt.u32 	%p11, %r3, 7;
	mul.wide.s32 	%rd18, %r134, 4;
	add.s64 	%rd5, %rd2, %rd18;
	mov.b32 	%r130, 0;
	st.global.u32 	[%rd5], %r130;
	add.s64 	%rd6, %rd1, %rd18;
	mov.f32 	%f38, 0f00000000;
	@%p11 bra 	$L__BB0_6;
	mov.f32 	%f38, 0f00000000;
	mov.b32 	%r127, 14;
	mov.u32 	%r128, %r9;
$L__BB0_5:
	.pragma "nounroll";
	ld.global.u32 	%r52, [%rd4+-4];
	ld.global.u32 	%r53, [%rd6];
	sub.s32 	%r54, %r52, %r53;
	mad.lo.s32 	%r55, %r54, %r34, %r127;
	add.s32 	%r56, %r55, -14;
	cvt.rn.f32.s32 	%f10, %r56;
	fma.rn.f32 	%f11, %f10, %f10, %f38;
	st.global.f32 	[%rd5], %f11;
	ld.global.u32 	%r57, [%rd4+-4];
	ld.global.u32 	%r58, [%rd6];
	sub.s32 	%r59, %r57, %r58;
	mad.lo.s32 	%r60, %r59, %r34, %r127;
	add.s32 	%r61, %r60, -12;
	cvt.rn.f32.s32 	%f12, %r61;
	fma.rn.f32 	%f13, %f12, %f12, %f11;
	st.global.f32 	[%rd5], %f13;
	ld.global.u32 	%r62, [%rd4+-4];
	ld.global.u32 	%r63, [%rd6];
	sub.s32 	%r64, %r62, %r63;
	mad.lo.s32 	%r65, %r64, %r34, %r127;
	add.s32 	%r66, %r65, -10;
	cvt.rn.f32.s32 	%f14, %r66;
	fma.rn.f32 	%f15, %f14, %f14, %f13;
	st.global.f32 	[%rd5], %f15;
	ld.global.u32 	%r67, [%rd4+-4];
	ld.global.u32 	%r68, [%rd6];
	sub.s32 	%r69, %r67, %r68;
	mad.lo.s32 	%r70, %r69, %r34, %r127;
	add.s32 	%r71, %r70, -8;
	cvt.rn.f32.s32 	%f16, %r71;
	fma.rn.f32 	%f17, %f16, %f16, %f15;
	st.global.f32 	[%rd5], %f17;
	ld.global.u32 	%r72, [%rd4+-4];
	ld.global.u32 	%r73, [%rd6];
	sub.s32 	%r74, %r72, %r73;
	mad.lo.s32 	%r75, %r74, %r34, %r127;
	add.s32 	%r76, %r75, -6;
	cvt.rn.f32.s32 	%f18, %r76;
	fma.rn.f32 	%f19, %f18, %f18, %f17;
	st.global.f32 	[%rd5], %f19;
	ld.global.u32 	%r77, [%rd4+-4];
	ld.global.u32 	%r78, [%rd6];
	sub.s32 	%r79, %r77, %r78;
	mad.lo.s32 	%r80, %r79, %r34, %r127;
	add.s32 	%r81, %r80, -4;
	cvt.rn.f32.s32 	%f20, %r81;
	fma.rn.f32 	%f21, %f20, %f20, %f19;
	st.global.f32 	[%rd5], %f21;
	ld.global.u32 	%r82, [%rd4+-4];
	ld.global.u32 	%r83, [%rd6];
	sub.s32 	%r84, %r82, %r83;
	mad.lo.s32 	%r85, %r84, %r34, %r127;
	add.s32 	%r86, %r85, -2;
	cvt.rn.f32.s32 	%f22, %r86;
	fma.rn.f32 	%f23, %f22, %f22, %f21;
	st.global.f32 	[%rd5], %f23;
	ld.global.u32 	%r87, [%rd4+-4];
	ld.global.u32 	%r88, [%rd6];
	sub.s32 	%r89, %r87, %r88;
	mad.lo.s32 	%r90, %r89, %r34, %r127;
	cvt.rn.f32.s32 	%f24, %r90;
	fma.rn.f32 	%f38, %f24, %f24, %f23;
	st.global.f32 	[%rd5], %f38;
	add.s32 	%r128, %r128, 8;
	add.s32 	%r127, %r127, 16;
	setp.ne.s32 	%p12, %r128, 0;
	mov.u32 	%r130, %r7;
	@%p12 bra 	$L__BB0_5;
$L__BB0_6:
	setp.eq.s32 	%p13, %r4, 0;
	@%p13 bra 	$L__BB0_14;
	setp.lt.u32 	%p14, %r5, 3;
	@%p14 bra 	$L__BB0_9;
	ld.global.u32 	%r91, [%rd4+-4];
	ld.global.u32 	%r92, [%rd6];
	shl.b32 	%r93, %r130, 1;
	sub.s32 	%r94, %r91, %r92;
	mad.lo.s32 	%r95, %r94, %r34, %r93;
	cvt.rn.f32.s32 	%f25, %r95;
	fma.rn.f32 	%f26, %f25, %f25, %f38;
	st.global.f32 	[%rd5], %f26;
	ld.global.u32 	%r96, [%rd4+-4];
	ld.global.u32 	%r97, [%rd6];
	sub.s32 	%r98, %r96, %r97;
	mad.lo.s32 	%r99, %r98, %r34, %r93;
	add.s32 	%r100, %r99, 2;
	cvt.rn.f32.s32 	%f27, %r100;
	fma.rn.f32 	%f28, %f27, %f27, %f26;
	st.global.f32 	[%rd5], %f28;
	ld.global.u32 	%r101, [%rd4+-4];
	ld.global.u32 	%r102, [%rd6];
	sub.s32 	%r103, %r101, %r102;
	mad.lo.s32 	%r104, %r103, %r34, %r93;
	add.s32 	%r105, %r104, 4;
	cvt.rn.f32.s32 	%f29, %r105;
	fma.rn.f32 	%f30, %f29, %f29, %f28;
	st.global.f32 	[%rd5], %f30;
	ld.global.u32 	%r106, [%rd4+-4];
	ld.global.u32 	%r107, [%rd6];
	sub.s32 	%r108, %r106, %r107;
	mad.lo.s32 	%r109, %r108, %r34, %r93;
	add.s32 	%r110, %r109, 6;
	cvt.rn.f32.s32 	%f31, %r110;
	fma.rn.f32 	%f38, %f31, %f31, %f30;
	st.global.f32 	[%rd5], %f38;
	add.s32 	%r130, %r130, 4;
$L__BB0_9:
	setp.eq.s32 	%p15, %r6, 0;
	@%p15 bra 	$L__BB0_14;
	setp.eq.s32 	%p16, %r6, 1;
	@%p16 bra 	$L__BB0_12;
	ld.global.u32 	%r111, [%rd4+-4];
	ld.global.u32 	%r112, [%rd6];
	shl.b32 	%r113, %r130, 1;
	sub.s32 	%r114, %r111, %r112;
	mad.lo.s32 	%r115, %r114, %r34, %r113;
	cvt.rn.f32.s32 	%f32, %r115;
	fma.rn.f32 	%f33, %f32, %f32, %f38;
	st.global.f32 	[%rd5], %f33;
	ld.global.u32 	%r116, [%rd4+-4];
	ld.global.u32 	%r117, [%rd6];
	sub.s32 	%r118, %r116, %r117;
	mad.lo.s32 	%r119, %r118, %r34, %r113;
	add.s32 	%r120, %r119, 2;
	cvt.rn.f32.s32 	%f34, %r120;
	fma.rn.f32 	%f38, %f34, %f34, %f33;
	st.global.f32 	[%rd5], %f38;
	add.s32 	%r130, %r130, 2;
$L__BB0_12:
	setp.eq.s32 	%p17, %r8, 0;
	@%p17 bra 	$L__BB0_14;
	ld.global.u32 	%r121, [%rd4+-4];
	ld.global.u32 	%r122, [%rd6];
	shl.b32 	%r123, %r130, 1;
	sub.s32 	%r124, %r121, %r122;
	mad.lo.s32 	%r125, %r124, %r34, %r123;
	cvt.rn.f32.s32 	%f35, %r125;
	fma.rn.f32 	%f36, %f35, %f35, %f38;
	st.global.f32 	[%rd5], %f36;
$L__BB0_14:
	add.s32 	%r134, %r134, 1;
	setp.lt.s32 	%p18, %r134, %r2;
	@%p18 bra 	$L__BB0_3;
	bra.uni 	$L__BB0_26;
$L__BB0_15:
	add.s32 	%r41, %r134, 1;
	max.s32 	%r42, %r2, %r41;
	sub.s32 	%r21, %r42, %r134;
	and.b32  	%r22, %r21, 7;
	sub.s32 	%r43, %r134, %r42;
	setp.gt.u32 	%p3, %r43, -8;
	@%p3 bra 	$L__BB0_18;
	and.b32  	%r23, %r21, -8;
	mov.b32 	%r133, 0;
$L__BB0_17:
	.pragma "nounroll";
	mul.wide.s32 	%rd9, %r134, 4;
	add.s64 	%rd10, %rd2, %rd9;
	mov.b32 	%r45, 0;
	st.global.u32 	[%rd10], %r45;
	st.global.u32 	[%rd10+4], %r45;
	st.global.u32 	[%rd10+8], %r45;
	st.global.u32 	[%rd10+12], %r45;
	st.global.u32 	[%rd10+16], %r45;
	st.global.u32 	[%rd10+20], %r45;
	st.global.u32 	[%rd10+24], %r45;
	st.global.u32 	[%rd10+28], %r45;
	add.s32 	%r134, %r134, 8;
	add.s32 	%r133, %r133, 8;
	setp.ne.s32 	%p4, %r133, %r23;
	@%p4 bra 	$L__BB0_17;
$L__BB0_18:
	setp.eq.s32 	%p5, %r22, 0;
	@%p5 bra 	$L__BB0_26;
	and.b32  	%r29, %r21, 3;
	setp.lt.u32 	%p6, %r22, 4;
	@%p6 bra 	$L__BB0_21;
	mul.wide.s32 	%rd11, %r134, 4;
	add.s64 	%rd12, %rd2, %rd11;
	mov.b32 	%r46, 0;
	st.global.u32 	[%rd12], %r46;
	st.global.u32 	[%rd12+4], %r46;
	st.global.u32 	[%rd12+8], %r46;
	st.global.u32 	[%rd12+12], %r46;
	add.s32 	%r134, %r134, 4;
$L__BB0_21:
	setp.eq.s32 	%p7, %r29, 0;
	@%p7 bra 	$L__BB0_26;
	setp.eq.s32 	%p8, %r29, 1;
	@%p8 bra 	$L__BB0_24;
	mul.wide.s32 	%rd13, %r134, 4;
	add.s64 	%rd14, %rd2, %rd13;
	mov.b32 	%r47, 0;
	st.global.u32 	[%rd14], %r47;
	st.global.u32 	[%rd14+4], %r47;
	add.s32 	%r134, %r134, 2;
$L__BB0_24:
	and.b32  	%r48, %r21, 1;
	setp.eq.b32 	%p9, %r48, 1;
	not.pred 	%p10, %p9;
	@%p10 bra 	$L__BB0_26;
	mul.wide.s32 	%rd15, %r134, 4;
	add.s64 	%rd16, %rd2, %rd15;
	mov.b32 	%r49, 0;
	st.global.u32 	[%rd16], %r49;
$L__BB0_26:
	ret;

}


// ===== COMPILED SASS (sm_100) =====

	.target	sm_100

	.elftype	@"ET_EXEC"


//--------------------- .note.nv.tkinfo           --------------------------
	.section	.note.nv.tkinfo,"",@"SHT_NOTE"
	.sectionflags	@"SHF_NOTE_NV_TKINFO"
	.tkinfo
        /*0018*/ 	.word	0x00000002
        /*0030*/ 	.string	""
        /*0030*/ 	.string	"ptxas"
        /*0030*/ 	.string	"Cuda compilation tools, release 13.0, V13.0.88"
        /*0030*/ 	.string	"Build cuda_13.0.r13.0/compiler.36424714_0"
        /*0030*/ 	.string	"-arch sm_100 -m 64 "



//--------------------- .note.nv.cuinfo           --------------------------
	.section	.note.nv.cuinfo,"",@"SHT_NOTE"
	.sectionflags	@"SHF_NOTE_NV_CUINFO"
        /*0018*/ 	.short	0x0002
        /*001a*/ 	.short	0x0064
        /*001c*/ 	.short	0x0082
	.zero		2


//--------------------- .nv.info                  --------------------------
	.section	.nv.info,"",@"SHT_CUDA_INFO"
	.align	4


	//----- nvinfo : EIATTR_REGCOUNT
	.align		4
        /*0000*/ 	.byte	0x04, 0x2f
        /*0002*/ 	.short	(.L_1 - .L_0)
	.align		4
.L_0:
        /*0004*/ 	.word	index@(_Z8distCalcPiiiPfii)
        /*0008*/ 	.word	0x00000016


	//----- nvinfo : EIATTR_FRAME_SIZE
	.align		4
.L_1:
        /*000c*/ 	.byte	0x04, 0x11
        /*000e*/ 	.short	(.L_3 - .L_2)
	.align		4
.L_2:
        /*0010*/ 	.word	index@(_Z8distCalcPiiiPfii)
        /*0014*/ 	.word	0x00000000


	//----- nvinfo : EIATTR_MIN_STACK_SIZE
	.align		4
.L_3:
        /*0018*/ 	.byte	0x04, 0x12
        /*001a*/ 	.short	(.L_5 - .L_4)
	.align		4
.L_4:
        /*001c*/ 	.word	index@(_Z8distCalcPiiiPfii)
        /*0020*/ 	.word	0x00000000
.L_5:


//--------------------- .nv.compat                --------------------------
	.section	.nv.compat,"",@"SHT_CUDA_COMPAT_INFO"
	.align	4
        /*0000*/ 	.byte	0x02, 0x09, 0x00, 0x00, 0x02, 0x02, 0x01, 0x00, 0x02, 0x05, 0x05, 0x00, 0x03, 0x07, 0x01, 0x01
        /*0010*/ 	.byte	0x02, 0x03, 0x00, 0x00, 0x02, 0x06, 0x01, 0x00, 0x04, 0x0b, 0x08, 0x00, 0x09, 0x00, 0x00, 0x00
        /*0020*/ 	.byte	0x00, 0x00, 0x00, 0x00


//--------------------- .nv.info._Z8distCalcPiiiPfii --------------------------
	.section	.nv.info._Z8distCalcPiiiPfii,"",@"SHT_CUDA_INFO"
	.sectionflags	@""
	.align	4


	//----- nvinfo : EIATTR_CUDA_API_VERSION
	.align		4
        /*0000*/ 	.byte	0x04, 0x37
        /*0002*/ 	.short	(.L_7 - .L_6)
.L_6:
        /*0004*/ 	.word	0x00000082


	//----- nvinfo : EIATTR_KPARAM_INFO
	.align		4
.L_7:
        /*0008*/ 	.byte	0x04, 0x17
        /*000a*/ 	.short	(.L_9 - .L_8)
.L_8:
        /*000c*/ 	.word	0x00000000
        /*0010*/ 	.short	0x0005
        /*0012*/ 	.short	0x001c
        /*0014*/ 	.byte	0x00, 0xf0, 0x11, 0x00


	//----- nvinfo : EIATTR_KPARAM_INFO
	.align		4
.L_9:
        /*0018*/ 	.byte	0x04, 0x17
        /*001a*/ 	.short	(.L_11 - .L_10)
.L_10:
        /*001c*/ 	.word	0x00000000
        /*0020*/ 	.short	0x0004
        /*0022*/ 	.short	0x0018
        /*0024*/ 	.byte	0x00, 0xf0, 0x11, 0x00


	//----- nvinfo : EIATTR_KPARAM_INFO
	.align		4
.L_11:
        /*0028*/ 	.byte	0x04, 0x17
        /*002a*/ 	.short	(.L_13 - .L_12)
.L_12:
        /*002c*/ 	.word	0x00000000
        /*0030*/ 	.short	0x0003
        /*0032*/ 	.short	0x0010
        /*0034*/ 	.byte	0x00, 0xf5, 0x21, 0x00


	//----- nvinfo : EIATTR_KPARAM_INFO
	.align		4
.L_13:
        /*0038*/ 	.byte	0x04, 0x17
        /*003a*/ 	.short	(.L_15 - .L_14)
.L_14:
        /*003c*/ 	.word	0x00000000
        /*0040*/ 	.short	0x0002
        /*0042*/ 	.short	0x000c
        /*0044*/ 	.byte	0x00, 0xf0, 0x11, 0x00


	//----- nvinfo : EIATTR_KPARAM_INFO
	.align		4
.L_15:
        /*0048*/ 	.byte	0x04, 0x17
        /*004a*/ 	.short	(.L_17 - .L_16)
.L_16:
        /*004c*/ 	.word	0x00000000
        /*0050*/ 	.short	0x0001
        /*0052*/ 	.short	0x0008
        /*0054*/ 	.byte	0x00, 0xf0, 0x11, 0x00


	//----- nvinfo : EIATTR_KPARAM_INFO
	.align		4
.L_17:
        /*0058*/ 	.byte	0x04, 0x17
        /*005a*/ 	.short	(.L_19 - .L_18)
.L_18:
        /*005c*/ 	.word	0x00000000
        /*0060*/ 	.short	0x0000
        /*0062*/ 	.short	0x0000
        /*0064*/ 	.byte	0x00, 0xf5, 0x21, 0x00


	//----- nvinfo : EIATTR_SPARSE_MMA_MASK
	.align		4
.L_19:
        /*0068*/ 	.byte	0x03, 0x50
        /*006a*/ 	.short	0x0000


	//----- nvinfo : EIATTR_MAXREG_COUNT
	.align		4
        /*006c*/ 	.byte	0x03, 0x1b
        /*006e*/ 	.short	0x00ff


	//----- nvinfo : EIATTR_MERCURY_ISA_VERSION
	.align		4
        /*0070*/ 	.byte	0x03, 0x5f
        /*0072*/ 	.short	0x0101


	//----- nvinfo : EIATTR_VRC_CTA_INIT_COUNT
	.align		4
        /*0074*/ 	.byte	0x02, 0x4a
	.zero		1
	.zero		1


	//----- nvinfo : EIATTR_EXIT_INSTR_OFFSETS
	.align		4
        /*0078*/ 	.byte	0x04, 0x1c
        /*007a*/ 	.short	(.L_21 - .L_20)


	//   ....[0]....
.L_20:
        /*007c*/ 	.word	0x00000060


	//   ....[1]....
        /*0080*/ 	.word	0x00000b30


	//   ....[2]....
        /*0084*/ 	.word	0x00000cd0


	//   ....[3]....
        /*0088*/ 	.word	0x00000d70


	//   ....[4]....
        /*008c*/ 	.word	0x00000e00


	//   ....[5]....
        /*0090*/ 	.word	0x00000e50


	//----- nvinfo : EIATTR_CRS_STACK_SIZE
	.align		4
.L_21:
        /*0094*/ 	.byte	0x04, 0x1e
        /*0096*/ 	.short	(.L_23 - .L_22)
.L_22:
        /*0098*/ 	.word	0x00000000


	//----- nvinfo : EIATTR_CBANK_PARAM_SIZE
	.align		4
.L_23:
        /*009c*/ 	.byte	0x03, 0x19
        /*009e*/ 	.short	0x0020


	//----- nvinfo : EIATTR_PARAM_CBANK
	.align		4
        /*00a0*/ 	.byte	0x04, 0x0a
        /*00a2*/ 	.short	(.L_25 - .L_24)
	.align		4
.L_24:
        /*00a4*/ 	.word	index@(.nv.constant0._Z8distCalcPiiiPfii)
        /*00a8*/ 	.short	0x0380
        /*00aa*/ 	.short	0x0020


	//----- nvinfo : EIATTR_SW_WAR
	.align		4
.L_25:
        /*00ac*/ 	.byte	0x04, 0x36
        /*00ae*/ 	.short	(.L_27 - .L_26)
.L_26:
        /*00b0*/ 	.word	0x00000008
.L_27:


//--------------------- .nv.callgraph             --------------------------
	.section	.nv.callgraph,"",@"SHT_CUDA_CALLGRAPH"
	.align	4
	.sectionentsize	8
	.align		4
        /*0000*/ 	.word	0x00000000
	.align		4
        /*0004*/ 	.word	0xffffffff
	.align		4
        /*0008*/ 	.word	0x00000000
	.align		4
        /*000c*/ 	.word	0xfffffffe
	.align		4
        /*0010*/ 	.word	0x00000000
	.align		4
        /*0014*/ 	.word	0xfffffffd
	.align		4
        /*0018*/ 	.word	0x00000000
	.align		4
        /*001c*/ 	.word	0xfffffffc


//--------------------- .text._Z8distCalcPiiiPfii --------------------------
	.section	.text._Z8distCalcPiiiPfii,"ax",@progbits
	.align	128
        .global         _Z8distCalcPiiiPfii
        .type           _Z8distCalcPiiiPfii,@function
        .size           _Z8distCalcPiiiPfii,(.L_x_10 - _Z8distCalcPiiiPfii)
        .other          _Z8distCalcPiiiPfii,@"STO_CUDA_ENTRY STV_DEFAULT"
_Z8distCalcPiiiPfii:
.text._Z8distCalcPiiiPfii:
[----:B------:R-:W-:Y:S08]  /*0000*/  LDC R1, c[0x0][0x37c] ;  /* 0x0000df00ff017b82 */ /* 0x000ff00000000800 */
[----:B------:R-:W0:Y:S01]  /*0010*/  LDC R9, c[0x0][0x39c] ;  /* 0x0000e700ff097b82 */ /* 0x000e220000000800 */
[----:B------:R-:W1:Y:S07]  /*0020*/  S2R R0, SR_TID.X ;  /* 0x0000000000007919 */ /* 0x000e6e0000002100 */
[----:B------:R-:W2:Y:S08]  /*0030*/  LDC R3, c[0x0][0x38c] ;  /* 0x0000e300ff037b82 */ /* 0x000eb00000000800 */
[----:B------:R-:W3:Y:S01]  /*0040*/  S2UR UR4, SR_CTAID.X ;  /* 0x00000000000479c3 */ /* 0x000ee20000002500 */
[----:B0-----:R-:W-:-:S13]  /*0050*/  ISETP.GE.AND P0, PT, R9, 0x1, PT ;  /* 0x000000010900780c */ /* 0x001fda0003f06270 */
[----:B-123--:R-:W-:Y:S05]  /*0060*/  @!P0 EXIT ;  /* 0x000000000000894d */ /* 0x00efea0003800000 */
[----:B------:R-:W0:Y:S01]  /*0070*/  LDC R10, c[0x0][0x388] ;  /* 0x0000e200ff0a7b82 */ /* 0x000e220000000800 */
[----:B------:R-:W-:Y:S01]  /*0080*/  IMAD R0, R3, UR4, R0 ;  /* 0x0000000403007c24 */ /* 0x000fe2000f8e0200 */
[----:B------:R-:W1:Y:S03]  /*0090*/  LDCU.64 UR10, c[0x0][0x358] ;  /* 0x00006b00ff0a77ac */ /* 0x000e660008000a00 */
[----:B------:R-:W-:-:S04]  /*00a0*/  IMAD R0, R0, R9, RZ ;  /* 0x0000000900007224 */ /* 0x000fc800078e02ff */
[----:B------:R-:W-:Y:S01]  /*00b0*/  IMAD.IADD R9, R0, 0x1, R9 ;  /* 0x0000000100097824 */ /* 0x000fe200078e0209 */
[----:B0-----:R-:W-:-:S13]  /*00c0*/  ISETP.GE.AND P0, PT, R10, 0x1, PT ;  /* 0x000000010a00780c */ /* 0x001fda0003f06270 */
[----:B-1----:R-:W-:Y:S05]  /*00d0*/  @!P0 BRA `(.L_x_0) ;  /* 0x0000000800988947 */ /* 0x002fea0003800000 */
[----:B------:R-:W0:Y:S01]  /*00e0*/  LDCU UR6, c[0x0][0x398] ;  /* 0x00007300ff0677ac */ /* 0x000e220008000800 */
[C---:B------:R-:W-:Y:S02]  /*00f0*/  LOP3.LUT R16, R10.reuse, 0x7, RZ, 0xc0, !PT ;  /* 0x000000070a107812 */ /* 0x040fe400078ec0ff */
[C---:B------:R-:W-:Y:S01]  /*0100*/  IADD3 R2, PT, PT, R10.reuse, -0x1, RZ ;  /* 0xffffffff0a027810 */ /* 0x040fe20007ffe0ff */
[----:B------:R-:W1:Y:S01]  /*0110*/  LDCU.64 UR8, c[0x0][0x380] ;  /* 0x00007000ff0877ac */ /* 0x000e620008000a00 */
[----:B------:R-:W-:Y:S01]  /*0120*/  LOP3.LUT R8, R10, 0x7ffffff8, RZ, 0xc0, !PT ;  /* 0x7ffffff80a087812 */ /* 0x000fe200078ec0ff */
[----:B------:R-:W-:Y:S01]  /*0130*/  VIADD R3, R16, 0xffffffff ;  /* 0xffffffff10037836 */ /* 0x000fe20000000000 */
[----:B------:R-:W-:Y:S01]  /*0140*/  ISETP.GE.U32.AND P1, PT, R2, 0x7, PT ;  /* 0x000000070200780c */ /* 0x000fe20003f26070 */
[----:B------:R-:W2:Y:S01]  /*0150*/  LDCU UR7, c[0x0][0x388] ;  /* 0x00007100ff0777ac */ /* 0x000ea20008000800 */
[----:B------:R-:W-:Y:S02]  /*0160*/  LOP3.LUT R10, R10, 0x3, RZ, 0xc0, !PT ;  /* 0x000000030a0a7812 */ /* 0x000fe400078ec0ff */
[----:B------:R-:W-:-:S02]  /*0170*/  ISETP.GE.U32.AND P0, PT, R3, 0x3, PT ;  /* 0x000000030300780c */ /* 0x000fc40003f06070 */
[----:B------:R-:W-:Y:S01]  /*0180*/  IADD3 R11, PT, PT, -R8, RZ, RZ ;  /* 0x000000ff080b7210 */ /* 0x000fe20007ffe1ff */
[----:B0-----:R-:W-:Y:S02]  /*0190*/  USHF.R.S32.HI UR4, URZ, 0x1f, UR6 ;  /* 0x0000001fff047899 */ /* 0x001fe40008011406 */
[----:B-1----:R-:W-:-:S04]  /*01a0*/  ULEA UR5, UP0, UR6, UR8, 0x2 ;  /* 0x0000000806057291 */ /* 0x002fc8000f8010ff */
[----:B------:R-:W-:Y:S02]  /*01b0*/  ULEA.HI.X UR4, UR6, UR9, UR4, 0x2, UP0 ;  /* 0x0000000906047291 */ /* 0x000fe400080f1404 */
[----:B------:R-:W-:-:S04]  /*01c0*/  IMAD.U32 R2, RZ, RZ, UR5 ;  /* 0x00000005ff027e24 */ /* 0x000fc8000f8e00ff */
[----:B--2---:R-:W-:-:S07]  /*01d0*/  MOV R3, UR4 ;  /* 0x0000000400037c02 */ /* 0x004fce0008000f00 */
.L_x_5:
[----:B0123--:R-:W0:Y:S01]  /*01e0*/  LDC.64 R4, c[0x0][0x390] ;  /* 0x0000e400ff047b82 */ /* 0x00fe220000000a00 */
[----:B------:R-:W-:Y:S02]  /*01f0*/  HFMA2 R15, -RZ, RZ, 0, 0 ;  /* 0x00000000ff0f7431 */ /* 0x000fe400000001ff */
[----:B------:R-:W-:-:S05]  /*0200*/  IMAD.MOV.U32 R12, RZ, RZ, RZ ;  /* 0x000000ffff0c7224 */ /* 0x000fca00078e00ff */
[----:B------:R-:W1:Y:S01]  /*0210*/  LDC.64 R6, c[0x0][0x380] ;  /* 0x0000e000ff067b82 */ /* 0x000e620000000a00 */
[----:B0-----:R-:W-:-:S05]  /*0220*/  IMAD.WIDE R4, R0, 0x4, R4 ;  /* 0x0000000400047825 */ /* 0x001fca00078e0204 */
[----:B------:R0:W-:Y:S01]  /*0230*/  STG.E desc[UR10][R4.64], RZ ;  /* 0x000000ff04007986 */ /* 0x0001e2000c10190a */
[----:B-1----:R-:W-:Y:S01]  /*0240*/  IMAD.WIDE R6, R0, 0x4, R6 ;  /* 0x0000000400067825 */ /* 0x002fe200078e0206 */
[----:B------:R-:W-:Y:S06]  /*0250*/  @!P1 BRA `(.L_x_1) ;  /* 0x00000004001c9947 */ /* 0x000fec0003800000 */
[----:B------:R-:W-:Y:S01]  /*0260*/  IMAD.MOV.U32 R15, RZ, RZ, RZ ;  /* 0x000000ffff0f7224 */ /* 0x000fe200078e00ff */
[----:B------:R-:W-:Y:S01]  /*0270*/  MOV R13, 0xe ;  /* 0x0000000e000d7802 */ /* 0x000fe20000000f00 */
[----:B------:R-:W-:-:S07]  /*0280*/  IMAD.MOV.U32 R12, RZ, RZ, R11 ;  /* 0x000000ffff0c7224 */ /* 0x000fce00078e000b */
.L_x_2:
[----:B--2---:R-:W2:Y:S04]  /*0290*/  LDG.E R14, desc[UR10][R2.64+-0x4] ;  /* 0xfffffc0a020e7981 */ /* 0x004ea8000c1e1900 */
[----:B------:R-:W2:Y:S02]  /*02a0*/  LDG.E R17, desc[UR10][R6.64] ;  /* 0x0000000a06117981 */ /* 0x000ea4000c1e1900 */
[----:B--2---:R-:W-:-:S05]  /*02b0*/  IADD3 R14, PT, PT, R14, -R17, RZ ;  /* 0x800000110e0e7210 */ /* 0x004fca0007ffe0ff */
[----:B------:R-:W-:-:S04]  /*02c0*/  IMAD R14, R14, UR7, R13 ;  /* 0x000000070e0e7c24 */ /* 0x000fc8000f8e020d */
[----:B------:R-:W-:-:S05]  /*02d0*/  VIADD R14, R14, 0xfffffff2 ;  /* 0xfffffff20e0e7836 */ /* 0x000fca0000000000 */
[----:B------:R-:W-:-:S05]  /*02e0*/  I2FP.F32.S32 R14, R14 ;  /* 0x0000000e000e7245 */ /* 0x000fca0000201400 */
[----:B------:R-:W-:-:S05]  /*02f0*/  FFMA R15, R14, R14, R15 ;  /* 0x0000000e0e0f7223 */ /* 0x000fca000000000f */
[----:B------:R1:W-:Y:S04]  /*0300*/  STG.E desc[UR10][R4.64], R15 ;  /* 0x0000000f04007986 */ /* 0x0003e8000c10190a */
[----:B------:R-:W2:Y:S04]  /*0310*/  LDG.E R14, desc[UR10][R2.64+-0x4] ;  /* 0xfffffc0a020e7981 */ /* 0x000ea8000c1e1900 */
[----:B------:R-:W2:Y:S02]  /*0320*/  LDG.E R17, desc[UR10][R6.64] ;  /* 0x0000000a06117981 */ /* 0x000ea4000c1e1900 */
[----:B--2---:R-:W-:-:S05]  /*0330*/  IADD3 R14, PT, PT, R14, -R17, RZ ;  /* 0x800000110e0e7210 */ /* 0x004fca0007ffe0ff */
[----:B------:R-:W-:-:S04]  /*0340*/  IMAD R14, R14, UR7, R13 ;  /* 0x000000070e0e7c24 */ /* 0x000fc8000f8e020d */
[----:B------:R-:W-:-:S05]  /*0350*/  VIADD R14, R14, 0xfffffff4 ;  /* 0xfffffff40e0e7836 */ /* 0x000fca0000000000 */
[----:B------:R-:W-:-:S05]  /*0360*/  I2FP.F32.S32 R14, R14 ;  /* 0x0000000e000e7245 */ /* 0x000fca0000201400 */
[----:B------:R-:W-:-:S05]  /*0370*/  FFMA R17, R14, R14, R15 ;  /* 0x0000000e0e117223 */ /* 0x000fca000000000f */
[----:B------:R2:W-:Y:S04]  /*0380*/  STG.E desc[UR10][R4.64], R17 ;  /* 0x0000001104007986 */ /* 0x0005e8000c10190a */
[----:B------:R-:W3:Y:S04]  /*0390*/  LDG.E R14, desc[UR10][R2.64+-0x4] ;  /* 0xfffffc0a020e7981 */ /* 0x000ee8000c1e1900 */
[----:B------:R-:W3:Y:S02]  /*03a0*/  LDG.E R19, desc[UR10][R6.64] ;  /* 0x0000000a06137981 */ /* 0x000ee4000c1e1900 */
[----:B---3--:R-:W-:-:S05]  /*03b0*/  IADD3 R14, PT, PT, R14, -R19, RZ ;  /* 0x800000130e0e7210 */ /* 0x008fca0007ffe0ff */
[----:B------:R-:W-:-:S04]  /*03c0*/  IMAD R14, R14, UR7, R13 ;  /* 0x000000070e0e7c24 */ /* 0x000fc8000f8e020d */
[----:B------:R-:W-:-:S05]  /*03d0*/  VIADD R14, R14, 0xfffffff6 ;  /* 0xfffffff60e0e7836 */ /* 0x000fca0000000000 */
[----:B------:R-:W-:-:S05]  /*03e0*/  I2FP.F32.S32 R14, R14 ;  /* 0x0000000e000e7245 */ /* 0x000fca0000201400 */
[----:B-1----:R-:W-:-:S05]  /*03f0*/  FFMA R15, R14, R14, R17 ;  /* 0x0000000e0e0f7223 */ /* 0x002fca0000000011 */
[----:B------:R1:W-:Y:S04]  /*0400*/  STG.E desc[UR10][R4.64], R15 ;  /* 0x0000000f04007986 */ /* 0x0003e8000c10190a */
[----:B------:R-:W3:Y:S04]  /*0410*/  LDG.E R14, desc[UR10][R2.64+-0x4] ;  /* 0xfffffc0a020e7981 */ /* 0x000ee8000c1e1900 */
[----:B------:R-:W3:Y:S02]  /*0420*/  LDG.E R19, desc[UR10][R6.64] ;  /* 0x0000000a06137981 */ /* 0x000ee4000c1e1900 */
[----:B---3--:R-:W-:-:S05]  /*0430*/  IADD3 R14, PT, PT, R14, -R19, RZ ;  /* 0x800000130e0e7210 */ /* 0x008fca0007ffe0ff */
[----:B------:R-:W-:-:S04]  /*0440*/  IMAD R14, R14, UR7, R13 ;  /* 0x000000070e0e7c24 */ /* 0x000fc8000f8e020d */
[----:B------:R-:W-:-:S05]  /*0450*/  VIADD R14, R14, 0xfffffff8 ;  /* 0xfffffff80e0e7836 */ /* 0x000fca0000000000 */
[----:B------:R-:W-:-:S05]  /*0460*/  I2FP.F32.S32 R14, R14 ;  /* 0x0000000e000e7245 */ /* 0x000fca0000201400 */
[----:B--2---:R-:W-:-:S05]  /*0470*/  FFMA R17, R14, R14, R15 ;  /* 0x0000000e0e117223 */ /* 0x004fca000000000f */
        /* <DEDUP_REMOVED lines=23> */
[----:B------:R-:W-:-:S05]  /*05f0*/  FFMA R19, R14, R14, R17 ;  /* 0x0000000e0e137223 */ /* 0x000fca0000000011 */
[----:B------:R2:W-:Y:S04]  /*0600*/  STG.E desc[UR10][R4.64], R19 ;  /* 0x0000001304007986 */ /* 0x0005e8000c10190a */
[----:B------:R-:W3:Y:S04]  /*0610*/  LDG.E R14, desc[UR10][R2.64+-0x4] ;  /* 0xfffffc0a020e7981 */ /* 0x000ee8000c1e1900 */
[----:B-1----:R-:W3:Y:S01]  /*0620*/  LDG.E R15, desc[UR10][R6.64] ;  /* 0x0000000a060f7981 */ /* 0x002ee2000c1e1900 */
[----:B------:R-:W-:-:S05]  /*0630*/  VIADD R12, R12, 0x8 ;  /* 0x000000080c0c7836 */ /* 0x000fca0000000000 */
[----:B------:R-:W-:Y:S02]  /*0640*/  ISETP.NE.AND P2, PT, R12, RZ, PT ;  /* 0x000000ff0c00720c */ /* 0x000fe40003f45270 */
[----:B---3--:R-:W-:-:S05]  /*0650*/  IADD3 R14, PT, PT, R14, -R15, RZ ;  /* 0x8000000f0e0e7210 */ /* 0x008fca0007ffe0ff */
[----:B------:R-:W-:Y:S01]  /*0660*/  IMAD R14, R14, UR7, R13 ;  /* 0x000000070e0e7c24 */ /* 0x000fe2000f8e020d */
[----:B------:R-:W-:-:S04]  /*0670*/  IADD3 R13, PT, PT, R13, 0x10, RZ ;  /* 0x000000100d0d7810 */ /* 0x000fc80007ffe0ff */
[----:B------:R-:W-:-:S05]  /*0680*/  I2FP.F32.S32 R14, R14 ;  /* 0x0000000e000e7245 */ /* 0x000fca0000201400 */
[----:B------:R-:W-:-:S05]  /*0690*/  FFMA R15, R14, R14, R19 ;  /* 0x0000000e0e0f7223 */ /* 0x000fca0000000013 */
[----:B------:R2:W-:Y:S01]  /*06a0*/  STG.E desc[UR10][R4.64], R15 ;  /* 0x0000000f04007986 */ /* 0x0005e2000c10190a */
[----:B------:R-:W-:Y:S05]  /*06b0*/  @P2 BRA `(.L_x_2) ;  /* 0xfffffff800f42947 */ /* 0x000fea000383ffff */
[----:B------:R-:W-:-:S07]  /*06c0*/  IMAD.MOV.U32 R12, RZ, RZ, R8 ;  /* 0x000000ffff0c7224 */ /* 0x000fce00078e0008 */
.L_x_1:
[----:B------:R-:W-:-:S13]  /*06d0*/  ISETP.NE.AND P2, PT, R16, RZ, PT ;  /* 0x000000ff1000720c */ /* 0x000fda0003f45270 */
[----:B------:R-:W-:Y:S05]  /*06e0*/  @!P2 BRA `(.L_x_3) ;  /* 0x000000040004a947 */ /* 0x000fea0003800000 */
[----:B------:R-:W-:Y:S01]  /*06f0*/  ISETP.NE.AND P2, PT, R10, RZ, PT ;  /* 0x000000ff0a00720c */ /* 0x000fe20003f45270 */
[----:B------:R-:W-:-:S12]  /*0700*/  @!P0 BRA `(.L_x_4) ;  /* 0x0000000000888947 */ /* 0x000fd80003800000 */
[----:B------:R-:W3:Y:S01]  /*0710*/  LDG.E R14, desc[UR10][R2.64+-0x4] ;  /* 0xfffffc0a020e7981 */ /* 0x000ee2000c1e1900 */
[----:B------:R-:W1:Y:S03]  /*0720*/  LDCU UR4, c[0x0][0x388] ;  /* 0x00007100ff0477ac */ /* 0x000e660008000800 */
[----:B--2---:R-:W3:Y:S01]  /*0730*/  LDG.E R17, desc[UR10][R6.64] ;  /* 0x0000000a06117981 */ /* 0x004ee2000c1e1900 */
[----:B------:R-:W-:Y:S01]  /*0740*/  SHF.L.U32 R13, R12, 0x1, RZ ;  /* 0x000000010c0d7819 */ /* 0x000fe200000006ff */
[----:B---3--:R-:W-:-:S04]  /*0750*/  IMAD.IADD R14, R14, 0x1, -R17 ;  /* 0x000000010e0e7824 */ /* 0x008fc800078e0a11 */
[----:B-1----:R-:W-:-:S05]  /*0760*/  IMAD R14, R14, UR4, R13 ;  /* 0x000000040e0e7c24 */ /* 0x002fca000f8e020d */
        /* <DEDUP_REMOVED lines=20> */
[----:B-1----:R-:W2:Y:S01]  /*08b0*/  LDG.E R15, desc[UR10][R6.64] ;  /* 0x0000000a060f7981 */ /* 0x002ea2000c1e1900 */
[----:B------:R-:W-:Y:S02]  /*08c0*/  IADD3 R12, PT, PT, R12, 0x4, RZ ;  /* 0x000000040c0c7810 */ /* 0x000fe40007ffe0ff */
[----:B--2---:R-:W-:-:S05]  /*08d0*/  IADD3 R14, PT, PT, R14, -R15, RZ ;  /* 0x8000000f0e0e7210 */ /* 0x004fca0007ffe0ff */
[----:B------:R-:W-:-:S04]  /*08e0*/  IMAD R14, R14, UR4, R13 ;  /* 0x000000040e0e7c24 */ /* 0x000fc8000f8e020d */
[----:B------:R-:W-:-:S05]  /*08f0*/  VIADD R14, R14, 0x6 ;  /* 0x000000060e0e7836 */ /* 0x000fca0000000000 */
[----:B------:R-:W-:-:S05]  /*0900*/  I2FP.F32.S32 R14, R14 ;  /* 0x0000000e000e7245 */ /* 0x000fca0000201400 */
[----:B------:R-:W-:-:S05]  /*0910*/  FFMA R15, R14, R14, R19 ;  /* 0x0000000e0e0f7223 */ /* 0x000fca0000000013 */
[----:B------:R3:W-:Y:S02]  /*0920*/  STG.E desc[UR10][R4.64], R15 ;  /* 0x0000000f04007986 */ /* 0x0007e4000c10190a */
.L_x_4:
[----:B------:R-:W-:Y:S05]  /*0930*/  @!P2 BRA `(.L_x_3) ;  /* 0x000000000070a947 */ /* 0x000fea0003800000 */
[----:B------:R-:W-:Y:S01]  /*0940*/  ISETP.NE.AND P2, PT, R10, 0x1, PT ;  /* 0x000000010a00780c */ /* 0x000fe20003f45270 */
[----:B------:R-:W1:-:S12]  /*0950*/  LDC R13, c[0x0][0x388] ;  /* 0x0000e200ff0d7b82 */ /* 0x000e580000000800 */
[----:B------:R-:W4:Y:S04]  /*0960*/  @P2 LDG.E R14, desc[UR10][R2.64+-0x4] ;  /* 0xfffffc0a020e2981 */ /* 0x000f28000c1e1900 */
[----:B--23--:R-:W4:Y:S01]  /*0970*/  @P2 LDG.E R17, desc[UR10][R6.64] ;  /* 0x0000000a06112981 */ /* 0x00cf22000c1e1900 */
[----:B------:R-:W-:Y:S01]  /*0980*/  @P2 IMAD.SHL.U32 R18, R12, 0x2, RZ ;  /* 0x000000020c122824 */ /* 0x000fe200078e00ff */
[----:B----4-:R-:W-:-:S05]  /*0990*/  @P2 IADD3 R14, PT, PT, R14, -R17, RZ ;  /* 0x800000110e0e2210 */ /* 0x010fca0007ffe0ff */
[----:B-1----:R-:W-:-:S05]  /*09a0*/  @P2 IMAD R14, R14, R13, R18 ;  /* 0x0000000d0e0e2224 */ /* 0x002fca00078e0212 */
[----:B------:R-:W-:-:S05]  /*09b0*/  @P2 I2FP.F32.S32 R14, R14 ;  /* 0x0000000e000e2245 */ /* 0x000fca0000201400 */
[----:B------:R-:W-:-:S05]  /*09c0*/  @P2 FFMA R17, R14, R14, R15 ;  /* 0x0000000e0e112223 */ /* 0x000fca000000000f */
[----:B------:R1:W-:Y:S04]  /*09d0*/  @P2 STG.E desc[UR10][R4.64], R17 ;  /* 0x0000001104002986 */ /* 0x0003e8000c10190a */
[----:B------:R-:W2:Y:S04]  /*09e0*/  @P2 LDG.E R14, desc[UR10][R2.64+-0x4] ;  /* 0xfffffc0a020e2981 */ /* 0x000ea8000c1e1900 */
[----:B------:R-:W2:Y:S01]  /*09f0*/  @P2 LDG.E R19, desc[UR10][R6.64] ;  /* 0x0000000a06132981 */ /* 0x000ea2000c1e1900 */
[----:B------:R-:W-:Y:S01]  /*0a00*/  LOP3.LUT P3, RZ, R13, 0x1, RZ, 0xc0, !PT ;  /* 0x000000010dff7812 */ /* 0x000fe2000786c0ff */
[----:B--2---:R-:W-:-:S04]  /*0a10*/  @P2 IMAD.IADD R14, R14, 0x1, -R19 ;  /* 0x000000010e0e2824 */ /* 0x004fc800078e0a13 */
[----:B------:R-:W-:-:S05]  /*0a20*/  @P2 IMAD R14, R14, R13, R18 ;  /* 0x0000000d0e0e2224 */ /* 0x000fca00078e0212 */
[----:B------:R-:W-:-:S04]  /*0a30*/  @P2 IADD3 R14, PT, PT, R14, 0x2, RZ ;  /* 0x000000020e0e2810 */ /* 0x000fc80007ffe0ff */
[----:B------:R-:W-:-:S05]  /*0a40*/  @P2 I2FP.F32.S32 R14, R14 ;  /* 0x0000000e000e2245 */ /* 0x000fca0000201400 */
[----:B------:R-:W-:-:S05]  /*0a50*/  @P2 FFMA R15, R14, R14, R17 ;  /* 0x0000000e0e0f2223 */ /* 0x000fca0000000011 */
[----:B------:R1:W-:Y:S04]  /*0a60*/  @P2 STG.E desc[UR10][R4.64], R15 ;  /* 0x0000000f04002986 */ /* 0x0003e8000c10190a */
[----:B------:R-:W2:Y:S04]  /*0a70*/  @P3 LDG.E R19, desc[UR10][R6.64] ;  /* 0x0000000a06133981 */ /* 0x000ea8000c1e1900 */
[----:B------:R-:W2:Y:S01]  /*0a80*/  @P3 LDG.E R14, desc[UR10][R2.64+-0x4] ;  /* 0xfffffc0a020e3981 */ /* 0x000ea2000c1e1900 */
[----:B------:R-:W-:-:S05]  /*0a90*/  @P2 VIADD R12, R12, 0x2 ;  /* 0x000000020c0c2836 */ /* 0x000fca0000000000 */
[----:B------:R-:W-:Y:S01]  /*0aa0*/  @P3 SHF.L.U32 R12, R12, 0x1, RZ ;  /* 0x000000010c0c3819 */ /* 0x000fe200000006ff */
[----:B--2---:R-:W-:-:S04]  /*0ab0*/  @P3 IMAD.IADD R14, R14, 0x1, -R19 ;  /* 0x000000010e0e3824 */ /* 0x004fc800078e0a13 */
[----:B------:R-:W-:-:S05]  /*0ac0*/  @P3 IMAD R12, R14, R13, R12 ;  /* 0x0000000d0e0c3224 */ /* 0x000fca00078e020c */
[----:B------:R-:W-:-:S05]  /*0ad0*/  @P3 I2FP.F32.S32 R12, R12 ;  /* 0x0000000c000c3245 */ /* 0x000fca0000201400 */
[----:B------:R-:W-:-:S05]  /*0ae0*/  @P3 FFMA R13, R12, R12, R15 ;  /* 0x0000000c0c0d3223 */ /* 0x000fca000000000f */
[----:B------:R1:W-:Y:S02]  /*0af0*/  @P3 STG.E desc[UR10][R4.64], R13 ;  /* 0x0000000d04003986 */ /* 0x0003e4000c10190a */
.L_x_3:
[----:B------:R-:W-:-:S04]  /*0b00*/  IADD3 R0, PT, PT, R0, 0x1, RZ ;  /* 0x0000000100007810 */ /* 0x000fc80007ffe0ff */
[----:B------:R-:W-:-:S13]  /*0b10*/  ISETP.GE.AND P2, PT, R0, R9, PT ;  /* 0x000000090000720c */ /* 0x000fda0003f46270 */
[----:B------:R-:W-:Y:S05]  /*0b20*/  @!P2 BRA `(.L_x_5) ;  /* 0xfffffff400aca947 */ /* 0x000fea000383ffff */
[----:B------:R-:W-:Y:S05]  /*0b30*/  EXIT ;  /* 0x000000000000794d */ /* 0x000fea0003800000 */
.L_x_0:
[C---:B------:R-:W-:Y:S01]  /*0b40*/  VIADDMNMX R9, R0.reuse, 0x1, R9, !PT ;  /* 0x0000000100097846 */ /* 0x040fe20007800109 */
[----:B------:R-:W-:Y:S04]  /*0b50*/  BSSY.RECONVERGENT B0, `(.L_x_6) ;  /* 0x0000017000007945 */ /* 0x000fe80003800200 */
[----:B------:R-:W-:Y:S01]  /*0b60*/  IMAD.IADD R7, R9, 0x1, -R0 ;  /* 0x0000000109077824 */ /* 0x000fe200078e0a00 */
[----:B------:R-:W-:-:S04]  /*0b70*/  IADD3 R9, PT, PT, R0, -R9, RZ ;  /* 0x8000000900097210 */ /* 0x000fc80007ffe0ff */
[----:B------:R-:W-:Y:S02]  /*0b80*/  ISETP.GT.U32.AND P0, PT, R9, -0x8, PT ;  /* 0xfffffff80900780c */ /* 0x000fe40003f04070 */
[----:B------:R-:W-:-:S04]  /*0b90*/  LOP3.LUT R8, R7, 0x7, RZ, 0xc0, !PT ;  /* 0x0000000707087812 */ /* 0x000fc800078ec0ff */
[----:B------:R-:W-:-:S07]  /*0ba0*/  ISETP.NE.AND P1, PT, R8, RZ, PT ;  /* 0x000000ff0800720c */ /* 0x000fce0003f25270 */
[----:B------:R-:W-:Y:S06]  /*0bb0*/  @P0 BRA `(.L_x_7) ;  /* 0x0000000000400947 */ /* 0x000fec0003800000 */
[----:B------:R-:W0:Y:S01]  /*0bc0*/  LDC.64 R4, c[0x0][0x390] ;  /* 0x0000e400ff047b82 */ /* 0x000e220000000a00 */
[----:B------:R-:W-:Y:S01]  /*0bd0*/  LOP3.LUT R9, R7, 0xfffffff8, RZ, 0xc0, !PT ;  /* 0xfffffff807097812 */ /* 0x000fe200078ec0ff */
[----:B------:R-:W-:-:S07]  /*0be0*/  IMAD.MOV.U32 R6, RZ, RZ, RZ ;  /* 0x000000ffff067224 */ /* 0x000fce00078e00ff */
.L_x_8:
[----:B01----:R-:W-:Y:S01]  /*0bf0*/  IMAD.WIDE R2, R0, 0x4, R4 ;  /* 0x0000000400027825 */ /* 0x003fe200078e0204 */
[----:B------:R-:W-:-:S03]  /*0c00*/  IADD3 R6, PT, PT, R6, 0x8, RZ ;  /* 0x0000000806067810 */ /* 0x000fc60007ffe0ff */
[----:B------:R-:W-:Y:S01]  /*0c10*/  VIADD R0, R0, 0x8 ;  /* 0x0000000800007836 */ /* 0x000fe20000000000 */
[----:B------:R1:W-:Y:S01]  /*0c20*/  STG.E desc[UR10][R2.64], RZ ;  /* 0x000000ff02007986 */ /* 0x0003e2000c10190a */
[----:B------:R-:W-:-:S03]  /*0c30*/  ISETP.NE.AND P0, PT, R6, R9, PT ;  /* 0x000000090600720c */ /* 0x000fc60003f05270 */
[----:B------:R1:W-:Y:S04]  /*0c40*/  STG.E desc[UR10][R2.64+0x4], RZ ;  /* 0x000004ff02007986 */ /* 0x0003e8000c10190a */
[----:B------:R1:W-:Y:S04]  /*0c50*/  STG.E desc[UR10][R2.64+0x8], RZ ;  /* 0x000008ff02007986 */ /* 0x0003e8000c10190a */
[----:B------:R1:W-:Y:S04]  /*0c60*/  STG.E desc[UR10][R2.64+0xc], RZ ;  /* 0x00000cff02007986 */ /* 0x0003e8000c10190a */
[----:B------:R1:W-:Y:S04]  /*0c70*/  STG.E desc[UR10][R2.64+0x10], RZ ;  /* 0x000010ff02007986 */ /* 0x0003e8000c10190a */
[----:B------:R1:W-:Y:S04]  /*0c80*/  STG.E desc[UR10][R2.64+0x14], RZ ;  /* 0x000014ff02007986 */ /* 0x0003e8000c10190a */
[----:B------:R1:W-:Y:S04]  /*0c90*/  STG.E desc[UR10][R2.64+0x18], RZ ;  /* 0x000018ff02007986 */ /* 0x0003e8000c10190a */
[----:B------:R1:W-:Y:S01]  /*0ca0*/  STG.E desc[UR10][R2.64+0x1c], RZ ;  /* 0x00001cff02007986 */ /* 0x0003e2000c10190a */
[----:B------:R-:W-:Y:S05]  /*0cb0*/  @P0 BRA `(.L_x_8) ;  /* 0xfffffffc00cc0947 */ /* 0x000fea000383ffff */
.L_x_7:
[----:B------:R-:W-:Y:S05]  /*0cc0*/  BSYNC.RECONVERGENT B0 ;  /* 0x0000000000007941 */ /* 0x000fea0003800200 */
.L_x_6:
[----:B------:R-:W-:Y:S05]  /*0cd0*/  @!P1 EXIT ;  /* 0x000000000000994d */ /* 0x000fea0003800000 */
[----:B------:R-:W-:Y:S02]  /*0ce0*/  ISETP.GE.U32.AND P0, PT, R8, 0x4, PT ;  /* 0x000000040800780c */ /* 0x000fe40003f06070 */
[----:B------:R-:W-:-:S04]  /*0cf0*/  LOP3.LUT R4, R7, 0x3, RZ, 0xc0, !PT ;  /* 0x0000000307047812 */ /* 0x000fc800078ec0ff */
[----:B------:R-:W-:-:S07]  /*0d00*/  ISETP.NE.AND P1, PT, R4, RZ, PT ;  /* 0x000000ff0400720c */ /* 0x000fce0003f25270 */
[----:B-1----:R-:W0:Y:S02]  /*0d10*/  @P0 LDC.64 R2, c[0x0][0x390] ;  /* 0x0000e400ff020b82 */ /* 0x002e240000000a00 */
[----:B0-----:R-:W-:-:S05]  /*0d20*/  @P0 IMAD.WIDE R2, R0, 0x4, R2 ;  /* 0x0000000400020825 */ /* 0x001fca00078e0202 */
[----:B------:R0:W-:Y:S04]  /*0d30*/  @P0 STG.E desc[UR10][R2.64], RZ ;  /* 0x000000ff02000986 */ /* 0x0001e8000c10190a */
[----:B------:R0:W-:Y:S04]  /*0d40*/  @P0 STG.E desc[UR10][R2.64+0x4], RZ ;  /* 0x000004ff02000986 */ /* 0x0001e8000c10190a */
[----:B------:R0:W-:Y:S04]  /*0d50*/  @P0 STG.E desc[UR10][R2.64+0x8], RZ ;  /* 0x000008ff02000986 */ /* 0x0001e8000c10190a */
[----:B------:R0:W-:Y:S01]  /*0d60*/  @P0 STG.E desc[UR10][R2.64+0xc], RZ ;  /* 0x00000cff02000986 */ /* 0x0001e2000c10190a */
[----:B------:R-:W-:Y:S05]  /*0d70*/  @!P1 EXIT ;  /* 0x000000000000994d */ /* 0x000fea0003800000 */
[----:B------:R-:W-:Y:S02]  /*0d80*/  ISETP.NE.AND P1, PT, R4, 0x1, PT ;  /* 0x000000010400780c */ /* 0x000fe40003f25270 */
[----:B------:R-:W-:Y:S02]  /*0d90*/  LOP3.LUT R4, R7, 0x1, RZ, 0xc0, !PT ;  /* 0x0000000107047812 */ /* 0x000fe400078ec0ff */
[----:B------:R-:W-:Y:S02]  /*0da0*/  @P0 IADD3 R0, PT, PT, R0, 0x4, RZ ;  /* 0x0000000400000810 */ /* 0x000fe40007ffe0ff */
[----:B------:R-:W-:-:S07]  /*0db0*/  ISETP.NE.U32.AND P0, PT, R4, 0x1, PT ;  /* 0x000000010400780c */ /* 0x000fce0003f05070 */
[----:B0-----:R-:W0:Y:S02]  /*0dc0*/  @P1 LDC.64 R2, c[0x0][0x390] ;  /* 0x0000e400ff021b82 */ /* 0x001e240000000a00 */
[----:B0-----:R-:W-:-:S05]  /*0dd0*/  @P1 IMAD.WIDE R2, R0, 0x4, R2 ;  /* 0x0000000400021825 */ /* 0x001fca00078e0202 */
[----:B------:R0:W-:Y:S04]  /*0de0*/  @P1 STG.E desc[UR10][R2.64], RZ ;  /* 0x000000ff02001986 */ /* 0x0001e8000c10190a */
[----:B------:R0:W-:Y:S01]  /*0df0*/  @P1 STG.E desc[UR10][R2.64+0x4], RZ ;  /* 0x000004ff02001986 */ /* 0x0001e2000c10190a */
[----:B------:R-:W-:Y:S05]  /*0e00*/  @P0 EXIT ;  /* 0x000000000000094d */ /* 0x000fea0003800000 */
[----:B0-----:R-:W0:Y:S01]  /*0e10*/  LDC.64 R2, c[0x0][0x390] ;  /* 0x0000e400ff027b82 */ /* 0x001e220000000a00 */
[----:B------:R-:W-:-:S04]  /*0e20*/  @P1 VIADD R0, R0, 0x2 ;  /* 0x0000000200001836 */ /* 0x000fc80000000000 */
[----:B0-----:R-:W-:-:S05]  /*0e30*/  IMAD.WIDE R2, R0, 0x4, R2 ;  /* 0x0000000400027825 */ /* 0x001fca00078e0202 */
[----:B------:R-:W-:Y:S01]  /*0e40*/  STG.E desc[UR10][R2.64], RZ ;  /* 0x000000ff02007986 */ /* 0x000fe2000c10190a */
[----:B------:R-:W-:Y:S05]  /*0e50*/  EXIT ;  /* 0x000000000000794d */ /* 0x000fea0003800000 */
.L_x_9:
[----:B------:R-:W-:-:S00]  /*0e60*/  BRA `(.L_x_9) ;  /* 0xfffffffc00fc7947 */ /* 0x000fc0000383ffff */
[----:B------:R-:W-:-:S00]  /*0e70*/  NOP ;  /* 0x0000000000007918 */ /* 0x000fc00000000000 */
        /* <DEDUP_REMOVED lines=8> */
.L_x_10:


//--------------------- .nv.shared.reserved.0     --------------------------
	.section	.nv.shared.reserved.0,"aw",@nobits
	.weak		__nv_reservedSMEM_offset_0_alias
	.size		__nv_reservedSMEM_offset_0_alias, 0, 64
	.other		__nv_reservedSMEM_offset_0_alias,@"STO_CUDA_RESERVED_SHARED STV_DEFAULT"
__nv_reservedSMEM_offset_0_alias:
	.zero		0
	.zero		64


//--------------------- .nv.constant0._Z8distCalcPiiiPfii --------------------------
	.section	.nv.constant0._Z8distCalcPiiiPfii,"a",@progbits
	.sectionflags	@""
	.align	4
.nv.constant0._Z8distCalcPiiiPfii:
	.zero		928


//--------------------- SYMBOLS --------------------------

	.type		.nv.reservedSmem.offset0,@object
	.size		.nv.reservedSmem.offset0,0x4
